//
// Generated by NVIDIA NVVM Compiler
//
// Compiler Build ID: CL-36424714
// Cuda compilation tools, release 13.0, V13.0.88
// Based on NVVM 20.0.0
//

.version 9.0
.target sm_100
.address_size 64

	// .globl	_Z3addPiS_S_

.visible .entry _Z3addPiS_S_(
	.param .u64 .ptr .align 1 _Z3addPiS_S__param_0,
	.param .u64 .ptr .align 1 _Z3addPiS_S__param_1,
	.param .u64 .ptr .align 1 _Z3addPiS_S__param_2
)
{
	.reg .pred 	%p<7>;
	.reg .b32 	%r<44>;
	.reg .b64 	%rd<25>;

	ld.param.u64 	%rd4, [_Z3addPiS_S__param_0];
	ld.param.u64 	%rd5, [_Z3addPiS_S__param_1];
	ld.param.u64 	%rd6, [_Z3addPiS_S__param_2];
	cvta.to.global.u64 	%rd1, %rd6;
	cvta.to.global.u64 	%rd2, %rd5;
	cvta.to.global.u64 	%rd3, %rd4;
	mov.u32 	%r1, %ntid.x;
	mov.u32 	%r13, %ctaid.x;
	mov.u32 	%r14, %tid.x;
	mad.lo.s32 	%r42, %r1, %r13, %r14;
	setp.gt.s32 	%p1, %r42, 9999999;
	@%p1 bra 	$L__BB0_7;
	add.s32 	%r15, %r42, %r1;
	max.s32 	%r16, %r15, 10000000;
	sub.s32 	%r17, %r16, %r15;
	setp.ne.s32 	%p2, %r17, 0;
	selp.u32 	%r18, 1, 0, %p2;
	selp.s32 	%r19, -1, 0, %p2;
	add.s32 	%r20, %r17, %r19;
	div.u32 	%r21, %r20, %r1;
	add.s32 	%r3, %r21, %r18;
	and.b32  	%r22, %r3, 3;
	setp.eq.s32 	%p3, %r22, 3;
	@%p3 bra 	$L__BB0_4;
	add.s32 	%r23, %r3, 1;
	and.b32  	%r24, %r23, 3;
	neg.s32 	%r40, %r24;
$L__BB0_3:
	.pragma "nounroll";
	mul.wide.s32 	%rd7, %r42, 4;
	add.s64 	%rd8, %rd1, %rd7;
	add.s64 	%rd9, %rd2, %rd7;
	add.s64 	%rd10, %rd3, %rd7;
	ld.global.u32 	%r25, [%rd10];
	ld.global.u32 	%r26, [%rd9];
	add.s32 	%r27, %r26, %r25;
	st.global.u32 	[%rd8], %r27;
	add.s32 	%r42, %r42, %r1;
	add.s32 	%r40, %r40, 1;
	setp.ne.s32 	%p4, %r40, 0;
	@%p4 bra 	$L__BB0_3;
$L__BB0_4:
	setp.lt.u32 	%p5, %r3, 3;
	@%p5 bra 	$L__BB0_7;
	shl.b32 	%r10, %r1, 2;
	cvt.u64.u32 	%rd15, %r10;
$L__BB0_6:
	mul.wide.s32 	%rd11, %r42, 4;
	add.s64 	%rd12, %rd3, %rd11;
	ld.global.u32 	%r28, [%rd12];
	add.s64 	%rd13, %rd2, %rd11;
	ld.global.u32 	%r29, [%rd13];
	add.s32 	%r30, %r29, %r28;
	add.s64 	%rd14, %rd1, %rd11;
	st.global.u32 	[%rd14], %r30;
	add.s64 	%rd16, %rd12, %rd15;
	ld.global.u32 	%r31, [%rd16];
	add.s64 	%rd17, %rd13, %rd15;
	ld.global.u32 	%r32, [%rd17];
	add.s32 	%r33, %r32, %r31;
	add.s64 	%rd18, %rd14, %rd15;
	st.global.u32 	[%rd18], %r33;
	add.s64 	%rd19, %rd16, %rd15;
	ld.global.u32 	%r34, [%rd19];
	add.s64 	%rd20, %rd17, %rd15;
	ld.global.u32 	%r35, [%rd20];
	add.s32 	%r36, %r35, %r34;
	add.s64 	%rd21, %rd18, %rd15;
	st.global.u32 	[%rd21], %r36;
	add.s64 	%rd22, %rd19, %rd15;
	ld.global.u32 	%r37, [%rd22];
	add.s64 	%rd23, %rd20, %rd15;
	ld.global.u32 	%r38, [%rd23];
	add.s32 	%r39, %r38, %r37;
	add.s64 	%rd24, %rd21, %rd15;
	st.global.u32 	[%rd24], %r39;
	add.s32 	%r42, %r42, %r10;
	setp.lt.s32 	%p6, %r42, 10000000;
	@%p6 bra 	$L__BB0_6;
$L__BB0_7:
	ret;

}


// ===== COMPILED SASS (sm_100) =====

	.target	sm_100

	.elftype	@"ET_EXEC"


//--------------------- .note.nv.tkinfo           --------------------------
	.section	.note.nv.tkinfo,"",@"SHT_NOTE"
	.sectionflags	@"SHF_NOTE_NV_TKINFO"
	.tkinfo
        /*0018*/ 	.word	0x00000002
        /*0030*/ 	.string	""
        /*0030*/ 	.string	"ptxas"
        /*0030*/ 	.string	"Cuda compilation tools, release 13.0, V13.0.88"
        /*0030*/ 	.string	"Build cuda_13.0.r13.0/compiler.36424714_0"
        /*0030*/ 	.string	"-arch sm_100 -m 64 "



//--------------------- .note.nv.cuinfo           --------------------------
	.section	.note.nv.cuinfo,"",@"SHT_NOTE"
	.sectionflags	@"SHF_NOTE_NV_CUINFO"
        /*0018*/ 	.short	0x0002
        /*001a*/ 	.short	0x0064
        /*001c*/ 	.short	0x0082
	.zero		2


//--------------------- .nv.info                  --------------------------
	.section	.nv.info,"",@"SHT_CUDA_INFO"
	.align	4


	//----- nvinfo : EIATTR_REGCOUNT
	.align		4
        /*0000*/ 	.byte	0x04, 0x2f
        /*0002*/ 	.short	(.L_1 - .L_0)
	.align		4
.L_0:
        /*0004*/ 	.word	index@(_Z3addPiS_S_)
        /*0008*/ 	.word	0x0000001a


	//----- nvinfo : EIATTR_FRAME_SIZE
	.align		4
.L_1:
        /*000c*/ 	.byte	0x04, 0x11
        /*000e*/ 	.short	(.L_3 - .L_2)
	.align		4
.L_2:
        /*0010*/ 	.word	index@(_Z3addPiS_S_)
        /*0014*/ 	.word	0x00000000


	//----- nvinfo : EIATTR_MIN_STACK_SIZE
	.align		4
.L_3:
        /*0018*/ 	.byte	0x04, 0x12
        /*001a*/ 	.short	(.L_5 - .L_4)
	.align		4
.L_4:
        /*001c*/ 	.word	index@(_Z3addPiS_S_)
        /*0020*/ 	.word	0x00000000
.L_5:


//--------------------- .nv.compat                --------------------------
	.section	.nv.compat,"",@"SHT_CUDA_COMPAT_INFO"
	.align	4
        /*0000*/ 	.byte	0x02, 0x09, 0x00, 0x00, 0x02, 0x02, 0x01, 0x00, 0x02, 0x05, 0x05, 0x00, 0x03, 0x07, 0x01, 0x01
        /*0010*/ 	.byte	0x02, 0x03, 0x00, 0x00, 0x02, 0x06, 0x01, 0x00, 0x04, 0x0b, 0x08, 0x00, 0x09, 0x00, 0x00, 0x00
        /*0020*/ 	.byte	0x00, 0x00, 0x00, 0x00


//--------------------- .nv.info._Z3addPiS_S_     --------------------------
	.section	.nv.info._Z3addPiS_S_,"",@"SHT_CUDA_INFO"
	.sectionflags	@""
	.align	4


	//----- nvinfo : EIATTR_CUDA_API_VERSION
	.align		4
        /*0000*/ 	.byte	0x04, 0x37
        /*0002*/ 	.short	(.L_7 - .L_6)
.L_6:
        /*0004*/ 	.word	0x00000082


	//----- nvinfo : EIATTR_KPARAM_INFO
	.align		4
.L_7:
        /*0008*/ 	.byte	0x04, 0x17
        /*000a*/ 	.short	(.L_9 - .L_8)
.L_8:
        /*000c*/ 	.word	0x00000000
        /*0010*/ 	.short	0x0002
        /*0012*/ 	.short	0x0010
        /*0014*/ 	.byte	0x00, 0xf5, 0x21, 0x00


	//----- nvinfo : EIATTR_KPARAM_INFO
	.align		4
.L_9:
        /*0018*/ 	.byte	0x04, 0x17
        /*001a*/ 	.short	(.L_11 - .L_10)
.L_10:
        /*001c*/ 	.word	0x00000000
        /*0020*/ 	.short	0x0001
        /*0022*/ 	.short	0x0008
        /*0024*/ 	.byte	0x00, 0xf5, 0x21, 0x00


	//----- nvinfo : EIATTR_KPARAM_INFO
	.align		4
.L_11:
        /*0028*/ 	.byte	0x04, 0x17
        /*002a*/ 	.short	(.L_13 - .L_12)
.L_12:
        /*002c*/ 	.word	0x00000000
        /*0030*/ 	.short	0x0000
        /*0032*/ 	.short	0x0000
        /*0034*/ 	.byte	0x00, 0xf5, 0x21, 0x00


	//----- nvinfo : EIATTR_SPARSE_MMA_MASK
	.align		4
.L_13:
        /*0038*/ 	.byte	0x03, 0x50
        /*003a*/ 	.short	0x0000


	//----- nvinfo : EIATTR_MAXREG_COUNT
	.align		4
        /*003c*/ 	.byte	0x03, 0x1b
        /*003e*/ 	.short	0x00ff


	//----- nvinfo : EIATTR_MERCURY_ISA_VERSION
	.align		4
        /*0040*/ 	.byte	0x03, 0x5f
        /*0042*/ 	.short	0x0101


	//----- nvinfo : EIATTR_VRC_CTA_INIT_COUNT
	.align		4
        /*0044*/ 	.byte	0x02, 0x4a
	.zero		1
	.zero		1


	//----- nvinfo : EIATTR_EXIT_INSTR_OFFSETS
	.align		4
        /*0048*/ 	.byte	0x04, 0x1c
        /*004a*/ 	.short	(.L_15 - .L_14)


	//   ....[0]....
.L_14:
        /*004c*/ 	.word	0x00000060


	//   ....[1]....
        /*0050*/ 	.word	0x00000390


	//   ....[2]....
        /*0054*/ 	.word	0x00000660


	//----- nvinfo : EIATTR_CRS_STACK_SIZE
	.align		4
.L_15:
        /*0058*/ 	.byte	0x04, 0x1e
        /*005a*/ 	.short	(.L_17 - .L_16)
.L_16:
        /*005c*/ 	.word	0x00000000


	//----- nvinfo : EIATTR_CBANK_PARAM_SIZE
	.align		4
.L_17:
        /*0060*/ 	.byte	0x03, 0x19
        /*0062*/ 	.short	0x0018


	//----- nvinfo : EIATTR_PARAM_CBANK
	.align		4
        /*0064*/ 	.byte	0x04, 0x0a
        /*0066*/ 	.short	(.L_19 - .L_18)
	.align		4
.L_18:
        /*0068*/ 	.word	index@(.nv.constant0._Z3addPiS_S_)
        /*006c*/ 	.short	0x0380
        /*006e*/ 	.short	0x0018


	//----- nvinfo : EIATTR_SW_WAR
	.align		4
.L_19:
        /*0070*/ 	.byte	0x04, 0x36
        /*0072*/ 	.short	(.L_21 - .L_20)
.L_20:
        /*0074*/ 	.word	0x00000008
.L_21:


//--------------------- .nv.callgraph             --------------------------
	.section	.nv.callgraph,"",@"SHT_CUDA_CALLGRAPH"
	.align	4
	.sectionentsize	8
	.align		4
        /*0000*/ 	.word	0x00000000
	.align		4
        /*0004*/ 	.word	0xffffffff
	.align		4
        /*0008*/ 	.word	0x00000000
	.align		4
        /*000c*/ 	.word	0xfffffffe
	.align		4
        /*0010*/ 	.word	0x00000000
	.align		4
        /*0014*/ 	.word	0xfffffffd
	.align		4
        /*0018*/ 	.word	0x00000000
	.align		4
        /*001c*/ 	.word	0xfffffffc


//--------------------- .text._Z3addPiS_S_        --------------------------
	.section	.text._Z3addPiS_S_,"ax",@progbits
	.align	128
        .global         _Z3addPiS_S_
        .type           _Z3addPiS_S_,@function
        .size           _Z3addPiS_S_,(.L_x_5 - _Z3addPiS_S_)
        .other          _Z3addPiS_S_,@"STO_CUDA_ENTRY STV_DEFAULT"
_Z3addPiS_S_:
.text._Z3addPiS_S_:
[----:B------:R-:W-:Y:S01]  /*0000*/  LDC R1, c[0x0][0x37c] ;  /* 0x0000df00ff017b82 */ /* 0x000fe20000000800 */
[----:B------:R-:W0:Y:S01]  /*0010*/  S2R R0, SR_CTAID.X ;  /* 0x0000000000007919 */ /* 0x000e220000002500 */
[----:B------:R-:W0:Y:S01]  /*0020*/  LDCU UR4, c[0x0][0x360] ;  /* 0x00006c00ff0477ac */ /* 0x000e220008000800 */
[----:B------:R-:W0:Y:S02]  /*0030*/  S2R R3, SR_TID.X ;  /* 0x0000000000037919 */ /* 0x000e240000002100 */
[----:B0-----:R-:W-:-:S05]  /*0040*/  IMAD R0, R0, UR4, R3 ;  /* 0x0000000400007c24 */ /* 0x001fca000f8e0203 */
[----:B------:R-:W-:-:S13]  /*0050*/  ISETP.GT.AND P0, PT, R0, 0x98967f, PT ;  /* 0x0098967f0000780c */ /* 0x000fda0003f04270 */
[----:B------:R-:W-:Y:S05]  /*0060*/  @P0 EXIT ;  /* 0x000000000000094d */ /* 0x000fea0003800000 */
[----:B------:R-:W0:Y:S01]  /*0070*/  I2F.U32.RP R4, UR4 ;  /* 0x0000000400047d06 */ /* 0x000e220008209000 */
[----:B------:R-:W-:Y:S01]  /*0080*/  VIADD R2, R0, UR4 ;  /* 0x0000000400027c36 */ /* 0x000fe20008000000 */
[----:B------:R-:W-:Y:S01]  /*0090*/  ISETP.NE.U32.AND P3, PT, RZ, UR4, PT ;  /* 0x00000004ff007c0c */ /* 0x000fe2000bf65070 */
[----:B------:R-:W1:Y:S01]  /*00a0*/  LDCU.64 UR6, c[0x0][0x358] ;  /* 0x00006b00ff0677ac */ /* 0x000e620008000a00 */
[----:B------:R-:W-:Y:S02]  /*00b0*/  BSSY.RECONVERGENT B0, `(.L_x_0) ;  /* 0x000002d000007945 */ /* 0x000fe40003800200 */
[----:B------:R-:W-:-:S04]  /*00c0*/  VIMNMX R5, PT, PT, R2, 0x989680, !PT ;  /* 0x0098968002057848 */ /* 0x000fc80007fe0100 */
[----:B------:R-:W-:Y:S01]  /*00d0*/  IADD3 R5, PT, PT, -R2, R5, RZ ;  /* 0x0000000502057210 */ /* 0x000fe20007ffe1ff */
[----:B------:R-:W-:-:S03]  /*00e0*/  HFMA2 R2, -RZ, RZ, 0, 0 ;  /* 0x00000000ff027431 */ /* 0x000fc600000001ff */
[C---:B------:R-:W-:Y:S01]  /*00f0*/  ISETP.NE.AND P0, PT, R5.reuse, RZ, PT ;  /* 0x000000ff0500720c */ /* 0x040fe20003f05270 */
[----:B0-----:R-:W0:Y:S02]  /*0100*/  MUFU.RCP R4, R4 ;  /* 0x0000000400047308 */ /* 0x001e240000001000 */
[----:B0-----:R-:W-:Y:S02]  /*0110*/  VIADD R3, R4, 0xffffffe ;  /* 0x0ffffffe04037836 */ /* 0x001fe40000000000 */
[----:B------:R-:W-:-:S08]  /*0120*/  VIADD R4, R5, 0xffffffff ;  /* 0xffffffff05047836 */ /* 0x000fd00000000000 */
[----:B------:R-:W-:Y:S01]  /*0130*/  @!P0 IMAD.MOV R4, RZ, RZ, R5 ;  /* 0x000000ffff048224 */ /* 0x000fe200078e0205 */
[----:B------:R-:W0:Y:S02]  /*0140*/  F2I.FTZ.U32.TRUNC.NTZ R3, R3 ;  /* 0x0000000300037305 */ /* 0x000e24000021f000 */
[----:B0-----:R-:W-:-:S04]  /*0150*/  IMAD.MOV R7, RZ, RZ, -R3 ;  /* 0x000000ffff077224 */ /* 0x001fc800078e0a03 */
[----:B------:R-:W-:-:S04]  /*0160*/  IMAD R7, R7, UR4, RZ ;  /* 0x0000000407077c24 */ /* 0x000fc8000f8e02ff */
[----:B------:R-:W-:Y:S01]  /*0170*/  IMAD.HI.U32 R7, R3, R7, R2 ;  /* 0x0000000703077227 */ /* 0x000fe200078e0002 */
[----:B------:R-:W-:-:S05]  /*0180*/  SEL R2, RZ, 0x1, !P0 ;  /* 0x00000001ff027807 */ /* 0x000fca0004000000 */
[----:B------:R-:W-:-:S04]  /*0190*/  IMAD.HI.U32 R7, R7, R4, RZ ;  /* 0x0000000407077227 */ /* 0x000fc800078e00ff */
[----:B------:R-:W-:-:S04]  /*01a0*/  IMAD.MOV R3, RZ, RZ, -R7 ;  /* 0x000000ffff037224 */ /* 0x000fc800078e0a07 */
[----:B------:R-:W-:-:S05]  /*01b0*/  IMAD R4, R3, UR4, R4 ;  /* 0x0000000403047c24 */ /* 0x000fca000f8e0204 */
[----:B------:R-:W-:-:S13]  /*01c0*/  ISETP.GE.U32.AND P1, PT, R4, UR4, PT ;  /* 0x0000000404007c0c */ /* 0x000fda000bf26070 */
[----:B------:R-:W-:Y:S01]  /*01d0*/  @P1 IADD3 R4, PT, PT, R4, -UR4, RZ ;  /* 0x8000000404041c10 */ /* 0x000fe2000fffe0ff */
[----:B------:R-:W-:-:S03]  /*01e0*/  @P1 VIADD R7, R7, 0x1 ;  /* 0x0000000107071836 */ /* 0x000fc60000000000 */
[----:B------:R-:W-:-:S13]  /*01f0*/  ISETP.GE.U32.AND P2, PT, R4, UR4, PT ;  /* 0x0000000404007c0c */ /* 0x000fda000bf46070 */
[----:B------:R-:W-:Y:S01]  /*0200*/  @P2 VIADD R7, R7, 0x1 ;  /* 0x0000000107072836 */ /* 0x000fe20000000000 */
[----:B------:R-:W-:-:S04]  /*0210*/  @!P3 LOP3.LUT R7, RZ, UR4, RZ, 0x33, !PT ;  /* 0x00000004ff07bc12 */ /* 0x000fc8000f8e33ff */
[----:B------:R-:W-:-:S04]  /*0220*/  IADD3 R2, PT, PT, R2, R7, RZ ;  /* 0x0000000702027210 */ /* 0x000fc80007ffe0ff */
[C---:B------:R-:W-:Y:S02]  /*0230*/  LOP3.LUT R3, R2.reuse, 0x3, RZ, 0xc0, !PT ;  /* 0x0000000302037812 */ /* 0x040fe400078ec0ff */
[----:B------:R-:W-:Y:S02]  /*0240*/  ISETP.GE.U32.AND P1, PT, R2, 0x3, PT ;  /* 0x000000030200780c */ /* 0x000fe40003f26070 */
[----:B------:R-:W-:-:S13]  /*0250*/  ISETP.NE.AND P0, PT, R3, 0x3, PT ;  /* 0x000000030300780c */ /* 0x000fda0003f05270 */
[----:B-1----:R-:W-:Y:S05]  /*0260*/  @!P0 BRA `(.L_x_1) ;  /* 0x0000000000448947 */ /* 0x002fea0003800000 */
[----:B------:R-:W0:Y:S01]  /*0270*/  LDC.64 R8, c[0x0][0x390] ;  /* 0x0000e400ff087b82 */ /* 0x000e220000000a00 */
[----:B------:R-:W-:-:S05]  /*0280*/  VIADD R2, R2, 0x1 ;  /* 0x0000000102027836 */ /* 0x000fca0000000000 */
[----:B------:R-:W-:Y:S02]  /*0290*/  LOP3.LUT R2, R2, 0x3, RZ, 0xc0, !PT ;  /* 0x0000000302027812 */ /* 0x000fe400078ec0ff */
[----:B------:R-:W1:Y:S03]  /*02a0*/  LDC.64 R12, c[0x0][0x380] ;  /* 0x0000e000ff0c7b82 */ /* 0x000e660000000a00 */
[----:B------:R-:W-:-:S05]  /*02b0*/  IMAD.MOV R14, RZ, RZ, -R2 ;  /* 0x000000ffff0e7224 */ /* 0x000fca00078e0a02 */
[----:B------:R-:W2:Y:S02]  /*02c0*/  LDC.64 R10, c[0x0][0x388] ;  /* 0x0000e200ff0a7b82 */ /* 0x000ea40000000a00 */
.L_x_2:
[----:B--2---:R-:W-:-:S04]  /*02d0*/  IMAD.WIDE R4, R0, 0x4, R10 ;  /* 0x0000000400047825 */ /* 0x004fc800078e020a */
[C---:B-1----:R-:W-:Y:S02]  /*02e0*/  IMAD.WIDE R6, R0.reuse, 0x4, R12 ;  /* 0x0000000400067825 */ /* 0x042fe400078e020c */
[----:B------:R-:W2:Y:S04]  /*02f0*/  LDG.E R5, desc[UR6][R4.64] ;  /* 0x0000000604057981 */ /* 0x000ea8000c1e1900 */
[----:B------:R-:W2:Y:S01]  /*0300*/  LDG.E R6, desc[UR6][R6.64] ;  /* 0x0000000606067981 */ /* 0x000ea2000c1e1900 */
[----:B0--3--:R-:W-:-:S04]  /*0310*/  IMAD.WIDE R2, R0, 0x4, R8 ;  /* 0x0000000400027825 */ /* 0x009fc800078e0208 */
[----:B------:R-:W-:Y:S02]  /*0320*/  VIADD R14, R14, 0x1 ;  /* 0x000000010e0e7836 */ /* 0x000fe40000000000 */
[----:B------:R-:W-:-:S03]  /*0330*/  VIADD R0, R0, UR4 ;  /* 0x0000000400007c36 */ /* 0x000fc60008000000 */
[----:B------:R-:W-:Y:S02]  /*0340*/  ISETP.NE.AND P0, PT, R14, RZ, PT ;  /* 0x000000ff0e00720c */ /* 0x000fe40003f05270 */
[----:B--2---:R-:W-:-:S05]  /*0350*/  IADD3 R15, PT, PT, R6, R5, RZ ;  /* 0x00000005060f7210 */ /* 0x004fca0007ffe0ff */
[----:B------:R3:W-:Y:S06]  /*0360*/  STG.E desc[UR6][R2.64], R15 ;  /* 0x0000000f02007986 */ /* 0x0007ec000c101906 */
[----:B------:R-:W-:Y:S05]  /*0370*/  @P0 BRA `(.L_x_2) ;  /* 0xfffffffc00d40947 */ /* 0x000fea000383ffff */
.L_x_1:
[----:B------:R-:W-:Y:S05]  /*0380*/  BSYNC.RECONVERGENT B0 ;  /* 0x0000000000007941 */ /* 0x000fea0003800200 */
.L_x_0:
[----:B------:R-:W-:Y:S05]  /*0390*/  @!P1 EXIT ;  /* 0x000000000000994d */ /* 0x000fea0003800000 */
[----:B------:R-:W0:Y:S01]  /*03a0*/  LDC.64 R4, c[0x0][0x390] ;  /* 0x0000e400ff047b82 */ /* 0x000e220000000a00 */
[----:B------:R-:W-:-:S07]  /*03b0*/  USHF.L.U32 UR4, UR4, 0x2, URZ ;  /* 0x0000000204047899 */ /* 0x000fce00080006ff */
[----:B------:R-:W1:Y:S08]  /*03c0*/  LDC.64 R6, c[0x0][0x380] ;  /* 0x0000e000ff067b82 */ /* 0x000e700000000a00 */
[----:B---3--:R-:W2:Y:S02]  /*03d0*/  LDC.64 R2, c[0x0][0x388] ;  /* 0x0000e200ff027b82 */ /* 0x008ea40000000a00 */
.L_x_3:
[----:B-1-3--:R-:W-:-:S04]  /*03e0*/  IMAD.WIDE R12, R0, 0x4, R6 ;  /* 0x00000004000c7825 */ /* 0x00afc800078e0206 */
[----:B--2---:R-:W-:Y:S01]  /*03f0*/  IMAD.WIDE R14, R0, 0x4, R2 ;  /* 0x00000004000e7825 */ /* 0x004fe200078e0202 */
[----:B------:R-:W2:Y:S04]  /*0400*/  LDG.E R9, desc[UR6][R12.64] ;  /* 0x000000060c097981 */ /* 0x000ea8000c1e1900 */
[----:B------:R-:W2:Y:S01]  /*0410*/  LDG.E R16, desc[UR6][R14.64] ;  /* 0x000000060e107981 */ /* 0x000ea2000c1e1900 */
[----:B------:R-:W-:Y:S01]  /*0420*/  IADD3 R8, P0, PT, R12, UR4, RZ ;  /* 0x000000040c087c10 */ /* 0x000fe2000ff1e0ff */
[----:B0-----:R-:W-:Y:S01]  /*0430*/  IMAD.WIDE R18, R0, 0x4, R4 ;  /* 0x0000000400127825 */ /* 0x001fe200078e0204 */
[----:B------:R-:W-:-:S05]  /*0440*/  IADD3 R10, P1, PT, R14, UR4, RZ ;  /* 0x000000040e0a7c10 */ /* 0x000fca000ff3e0ff */
[----:B------:R-:W-:Y:S01]  /*0450*/  IMAD.X R11, RZ, RZ, R15, P1 ;  /* 0x000000ffff0b7224 */ /* 0x000fe200008e060f */
[----:B--2---:R-:W-:Y:S01]  /*0460*/  IADD3 R21, PT, PT, R9, R16, RZ ;  /* 0x0000001009157210 */ /* 0x004fe20007ffe0ff */
[----:B------:R-:W-:-:S04]  /*0470*/  IMAD.X R9, RZ, RZ, R13, P0 ;  /* 0x000000ffff097224 */ /* 0x000fc800000e060d */
[----:B------:R0:W-:Y:S04]  /*0480*/  STG.E desc[UR6][R18.64], R21 ;  /* 0x0000001512007986 */ /* 0x0001e8000c101906 */
[----:B------:R-:W2:Y:S04]  /*0490*/  LDG.E R20, desc[UR6][R8.64] ;  /* 0x0000000608147981 */ /* 0x000ea8000c1e1900 */
[----:B------:R-:W2:Y:S01]  /*04a0*/  LDG.E R23, desc[UR6][R10.64] ;  /* 0x000000060a177981 */ /* 0x000ea2000c1e1900 */
[----:B------:R-:W-:Y:S02]  /*04b0*/  IADD3 R12, P0, PT, R18, UR4, RZ ;  /* 0x00000004120c7c10 */ /* 0x000fe4000ff1e0ff */
[----:B------:R-:W-:-:S02]  /*04c0*/  IADD3 R14, P1, PT, R8, UR4, RZ ;  /* 0x00000004080e7c10 */ /* 0x000fc4000ff3e0ff */
[----:B------:R-:W-:Y:S02]  /*04d0*/  IADD3 R16, P2, PT, R10, UR4, RZ ;  /* 0x000000040a107c10 */ /* 0x000fe4000ff5e0ff */
[----:B------:R-:W-:Y:S01]  /*04e0*/  IADD3.X R13, PT, PT, RZ, R19, RZ, P0, !PT ;  /* 0x00000013ff0d7210 */ /* 0x000fe200007fe4ff */
[----:B------:R-:W-:Y:S02]  /*04f0*/  IMAD.X R15, RZ, RZ, R9, P1 ;  /* 0x000000ffff0f7224 */ /* 0x000fe400008e0609 */
[----:B------:R-:W-:Y:S01]  /*0500*/  IMAD.X R17, RZ, RZ, R11, P2 ;  /* 0x000000ffff117224 */ /* 0x000fe200010e060b */
[----:B--2---:R-:W-:-:S05]  /*0510*/  IADD3 R23, PT, PT, R20, R23, RZ ;  /* 0x0000001714177210 */ /* 0x004fca0007ffe0ff */
[----:B------:R1:W-:Y:S04]  /*0520*/  STG.E desc[UR6][R12.64], R23 ;  /* 0x000000170c007986 */ /* 0x0003e8000c101906 */
[----:B------:R-:W2:Y:S04]  /*0530*/  LDG.E R20, desc[UR6][R14.64] ;  /* 0x000000060e147981 */ /* 0x000ea8000c1e1900 */
[----:B0-----:R-:W2:Y:S01]  /*0540*/  LDG.E R21, desc[UR6][R16.64] ;  /* 0x0000000610157981 */ /* 0x001ea2000c1e1900 */
[----:B------:R-:W-:Y:S02]  /*0550*/  IADD3 R8, P0, PT, R12, UR4, RZ ;  /* 0x000000040c087c10 */ /* 0x000fe4000ff1e0ff */
[----:B------:R-:W-:-:S02]  /*0560*/  IADD3 R10, P1, PT, R14, UR4, RZ ;  /* 0x000000040e0a7c10 */ /* 0x000fc4000ff3e0ff */
[----:B------:R-:W-:Y:S01]  /*0570*/  IADD3 R18, P2, PT, R16, UR4, RZ ;  /* 0x0000000410127c10 */ /* 0x000fe2000ff5e0ff */
[----:B------:R-:W-:Y:S02]  /*0580*/  IMAD.X R9, RZ, RZ, R13, P0 ;  /* 0x000000ffff097224 */ /* 0x000fe400000e060d */
[----:B------:R-:W-:Y:S01]  /*0590*/  IMAD.X R11, RZ, RZ, R15, P1 ;  /* 0x000000ffff0b7224 */ /* 0x000fe200008e060f */
[----:B------:R-:W-:Y:S01]  /*05a0*/  IADD3.X R19, PT, PT, RZ, R17, RZ, P2, !PT ;  /* 0x00000011ff137210 */ /* 0x000fe200017fe4ff */
[----:B--2---:R-:W-:-:S05]  /*05b0*/  IMAD.IADD R21, R20, 0x1, R21 ;  /* 0x0000000114157824 */ /* 0x004fca00078e0215 */
[----:B------:R3:W-:Y:S04]  /*05c0*/  STG.E desc[UR6][R8.64], R21 ;  /* 0x0000001508007986 */ /* 0x0007e8000c101906 */
[----:B------:R-:W2:Y:S04]  /*05d0*/  LDG.E R10, desc[UR6][R10.64] ;  /* 0x000000060a0a7981 */ /* 0x000ea8000c1e1900 */
[----:B------:R-:W2:Y:S01]  /*05e0*/  LDG.E R19, desc[UR6][R18.64] ;  /* 0x0000000612137981 */ /* 0x000ea2000c1e1900 */
[----:B-1----:R-:W-:Y:S02]  /*05f0*/  IADD3 R12, P0, PT, R8, UR4, RZ ;  /* 0x00000004080c7c10 */ /* 0x002fe4000ff1e0ff */
[----:B------:R-:W-:-:S02]  /*0600*/  IADD3 R0, PT, PT, R0, UR4, RZ ;  /* 0x0000000400007c10 */ /* 0x000fc4000fffe0ff */
[----:B------:R-:W-:Y:S02]  /*0610*/  IADD3.X R13, PT, PT, RZ, R9, RZ, P0, !PT ;  /* 0x00000009ff0d7210 */ /* 0x000fe400007fe4ff */
[----:B------:R-:W-:Y:S01]  /*0620*/  ISETP.GE.AND P0, PT, R0, 0x989680, PT ;  /* 0x009896800000780c */ /* 0x000fe20003f06270 */
[----:B--2---:R-:W-:-:S05]  /*0630*/  IMAD.IADD R15, R10, 0x1, R19 ;  /* 0x000000010a0f7824 */ /* 0x004fca00078e0213 */
[----:B------:R3:W-:Y:S07]  /*0640*/  STG.E desc[UR6][R12.64], R15 ;  /* 0x0000000f0c007986 */ /* 0x0007ee000c101906 */
[----:B------:R-:W-:Y:S05]  /*0650*/  @!P0 BRA `(.L_x_3) ;  /* 0xfffffffc00608947 */ /* 0x000fea000383ffff */
[----:B------:R-:W-:Y:S05]  /*0660*/  EXIT ;  /* 0x000000000000794d */ /* 0x000fea0003800000 */
.L_x_4:
[----:B------:R-:W-:-:S00]  /*0670*/  BRA `(.L_x_4) ;  /* 0xfffffffc00fc7947 */ /* 0x000fc0000383ffff */
[----:B------:R-:W-:-:S00]  /*0680*/  NOP ;  /* 0x0000000000007918 */ /* 0x000fc00000000000 */
[----:B------:R-:W-:-:S00]  /*0690*/  NOP ;  /* 0x0000000000007918 */ /* 0x000fc00000000000 */
[----:B------:R-:W-:-:S00]  /*06a0*/  NOP ;  /* 0x0000000000007918 */ /* 0x000fc00000000000 */
[----:B------:R-:W-:-:S00]  /*06b0*/  NOP ;  /* 0x0000000000007918 */ /* 0x000fc00000000000 */
[----:B------:R-:W-:-:S00]  /*06c0*/  NOP ;  /* 0x0000000000007918 */ /* 0x000fc00000000000 */
[----:B------:R-:W-:-:S00]  /*06d0*/  NOP ;  /* 0x0000000000007918 */ /* 0x000fc00000000000 */
[----:B------:R-:W-:-:S00]  /*06e0*/  NOP ;  /* 0x0000000000007918 */ /* 0x000fc00000000000 */
[----:B------:R-:W-:-:S00]  /*06f0*/  NOP ;  /* 0x0000000000007918 */ /* 0x000fc00000000000 */
.L_x_5:


//--------------------- .nv.shared.reserved.0     --------------------------
	.section	.nv.shared.reserved.0,"aw",@nobits
	.weak		__nv_reservedSMEM_offset_0_alias
	.size		__nv_reservedSMEM_offset_0_alias, 0, 64
	.other		__nv_reservedSMEM_offset_0_alias,@"STO_CUDA_RESERVED_SHARED STV_DEFAULT"
__nv_reservedSMEM_offset_0_alias:
	.zero		0
	.zero		64


//--------------------- .nv.constant0._Z3addPiS_S_ --------------------------
	.section	.nv.constant0._Z3addPiS_S_,"a",@progbits
	.sectionflags	@""
	.align	4
.nv.constant0._Z3addPiS_S_:
	.zero		920


//--------------------- SYMBOLS --------------------------

	.type		.nv.reservedSmem.offset0,@object
	.size		.nv.reservedSmem.offset0,0x4
